//
// Generated by NVIDIA NVVM Compiler
//
// Compiler Build ID: CL-36424714
// Cuda compilation tools, release 13.0, V13.0.88
// Based on NVVM 20.0.0
//

.version 9.0
.target sm_100
.address_size 64

	// .globl	_Z5seivePii
// _ZZ5seivePiiE9my_marked has been demoted

.visible .entry _Z5seivePii(
	.param .u64 .ptr .align 1 _Z5seivePii_param_0,
	.param .u32 _Z5seivePii_param_1
)
{
	.reg .pred 	%p<3>;
	.reg .b32 	%r<18>;
	.reg .b64 	%rd<5>;
	// demoted variable
	.shared .align 4 .b8 _ZZ5seivePiiE9my_marked[1024];
	ld.param.u64 	%rd2, [_Z5seivePii_param_0];
	ld.param.u32 	%r5, [_Z5seivePii_param_1];
	cvta.to.global.u64 	%rd3, %rd2;
	mov.u32 	%r6, %ctaid.x;
	mov.u32 	%r7, %ntid.x;
	mov.u32 	%r1, %tid.x;
	mad.lo.s32 	%r8, %r6, %r7, %r1;
	setp.lt.u32 	%p1, %r1, 256;
	mul.wide.s32 	%rd4, %r8, 4;
	add.s64 	%rd1, %rd3, %rd4;
	@%p1 bra 	$L__BB0_2;
	shl.b32 	%r9, %r1, 2;
	mov.u32 	%r10, _ZZ5seivePiiE9my_marked;
	add.s32 	%r11, %r10, %r9;
	ld.shared.u32 	%r17, [%r11];
	bra.uni 	$L__BB0_3;
$L__BB0_2:
	ld.global.u32 	%r17, [%rd1];
	shl.b32 	%r12, %r1, 2;
	mov.u32 	%r13, _ZZ5seivePiiE9my_marked;
	add.s32 	%r14, %r13, %r12;
	st.shared.u32 	[%r14], %r17;
$L__BB0_3:
	rem.s32 	%r15, %r17, %r5;
	setp.ne.s32 	%p2, %r15, 0;
	@%p2 bra 	$L__BB0_5;
	mov.b32 	%r16, 0;
	st.global.u32 	[%rd1], %r16;
$L__BB0_5:
	ret;

}


// ===== COMPILED SASS (sm_100) =====

	.target	sm_100

	.elftype	@"ET_EXEC"


//--------------------- .note.nv.tkinfo           --------------------------
	.section	.note.nv.tkinfo,"",@"SHT_NOTE"
	.sectionflags	@"SHF_NOTE_NV_TKINFO"
	.tkinfo
        /*0018*/ 	.word	0x00000002
        /*0030*/ 	.string	""
        /*0030*/ 	.string	"ptxas"
        /*0030*/ 	.string	"Cuda compilation tools, release 13.0, V13.0.88"
        /*0030*/ 	.string	"Build cuda_13.0.r13.0/compiler.36424714_0"
        /*0030*/ 	.string	"-arch sm_100 -m 64 "



//--------------------- .note.nv.cuinfo           --------------------------
	.section	.note.nv.cuinfo,"",@"SHT_NOTE"
	.sectionflags	@"SHF_NOTE_NV_CUINFO"
        /*0018*/ 	.short	0x0002
        /*001a*/ 	.short	0x0064
        /*001c*/ 	.short	0x0082
	.zero		2


//--------------------- .nv.info                  --------------------------
	.section	.nv.info,"",@"SHT_CUDA_INFO"
	.align	4


	//----- nvinfo : EIATTR_REGCOUNT
	.align		4
        /*0000*/ 	.byte	0x04, 0x2f
        /*0002*/ 	.short	(.L_1 - .L_0)
	.align		4
.L_0:
        /*0004*/ 	.word	index@(_Z5seivePii)
        /*0008*/ 	.word	0x0000000e


	//----- nvinfo : EIATTR_FRAME_SIZE
	.align		4
.L_1:
        /*000c*/ 	.byte	0x04, 0x11
        /*000e*/ 	.short	(.L_3 - .L_2)
	.align		4
.L_2:
        /*0010*/ 	.word	index@(_Z5seivePii)
        /*0014*/ 	.word	0x00000000


	//----- nvinfo : EIATTR_MIN_STACK_SIZE
	.align		4
.L_3:
        /*0018*/ 	.byte	0x04, 0x12
        /*001a*/ 	.short	(.L_5 - .L_4)
	.align		4
.L_4:
        /*001c*/ 	.word	index@(_Z5seivePii)
        /*0020*/ 	.word	0x00000000
.L_5:


//--------------------- .nv.compat                --------------------------
	.section	.nv.compat,"",@"SHT_CUDA_COMPAT_INFO"
	.align	4
        /*0000*/ 	.byte	0x02, 0x09, 0x00, 0x00, 0x02, 0x02, 0x01, 0x00, 0x02, 0x05, 0x05, 0x00, 0x03, 0x07, 0x01, 0x01
        /*0010*/ 	.byte	0x02, 0x03, 0x00, 0x00, 0x02, 0x06, 0x01, 0x00, 0x04, 0x0b, 0x08, 0x00, 0x09, 0x00, 0x00, 0x00
        /*0020*/ 	.byte	0x00, 0x00, 0x00, 0x00


//--------------------- .nv.info._Z5seivePii      --------------------------
	.section	.nv.info._Z5seivePii,"",@"SHT_CUDA_INFO"
	.sectionflags	@""
	.align	4


	//----- nvinfo : EIATTR_CUDA_API_VERSION
	.align		4
        /*0000*/ 	.byte	0x04, 0x37
        /*0002*/ 	.short	(.L_7 - .L_6)
.L_6:
        /*0004*/ 	.word	0x00000082


	//----- nvinfo : EIATTR_KPARAM_INFO
	.align		4
.L_7:
        /*0008*/ 	.byte	0x04, 0x17
        /*000a*/ 	.short	(.L_9 - .L_8)
.L_8:
        /*000c*/ 	.word	0x00000000
        /*0010*/ 	.short	0x0001
        /*0012*/ 	.short	0x0008
        /*0014*/ 	.byte	0x00, 0xf0, 0x11, 0x00


	//----- nvinfo : EIATTR_KPARAM_INFO
	.align		4
.L_9:
        /*0018*/ 	.byte	0x04, 0x17
        /*001a*/ 	.short	(.L_11 - .L_10)
.L_10:
        /*001c*/ 	.word	0x00000000
        /*0020*/ 	.short	0x0000
        /*0022*/ 	.short	0x0000
        /*0024*/ 	.byte	0x00, 0xf5, 0x21, 0x00


	//----- nvinfo : EIATTR_SPARSE_MMA_MASK
	.align		4
.L_11:
        /*0028*/ 	.byte	0x03, 0x50
        /*002a*/ 	.short	0x0000


	//----- nvinfo : EIATTR_MAXREG_COUNT
	.align		4
        /*002c*/ 	.byte	0x03, 0x1b
        /*002e*/ 	.short	0x00ff


	//----- nvinfo : EIATTR_MERCURY_ISA_VERSION
	.align		4
        /*0030*/ 	.byte	0x03, 0x5f
        /*0032*/ 	.short	0x0101


	//----- nvinfo : EIATTR_VRC_CTA_INIT_COUNT
	.align		4
        /*0034*/ 	.byte	0x02, 0x4a
	.zero		1
	.zero		1


	//----- nvinfo : EIATTR_EXIT_INSTR_OFFSETS
	.align		4
        /*0038*/ 	.byte	0x04, 0x1c
        /*003a*/ 	.short	(.L_13 - .L_12)


	//   ....[0]....
.L_12:
        /*003c*/ 	.word	0x00000270


	//   ....[1]....
        /*0040*/ 	.word	0x00000290


	//----- nvinfo : EIATTR_CBANK_PARAM_SIZE
	.align		4
.L_13:
        /*0044*/ 	.byte	0x03, 0x19
        /*0046*/ 	.short	0x000c


	//----- nvinfo : EIATTR_PARAM_CBANK
	.align		4
        /*0048*/ 	.byte	0x04, 0x0a
        /*004a*/ 	.short	(.L_15 - .L_14)
	.align		4
.L_14:
        /*004c*/ 	.word	index@(.nv.constant0._Z5seivePii)
        /*0050*/ 	.short	0x0380
        /*0052*/ 	.short	0x000c


	//----- nvinfo : EIATTR_SW_WAR
	.align		4
.L_15:
        /*0054*/ 	.byte	0x04, 0x36
        /*0056*/ 	.short	(.L_17 - .L_16)
.L_16:
        /*0058*/ 	.word	0x00000008
.L_17:


//--------------------- .nv.callgraph             --------------------------
	.section	.nv.callgraph,"",@"SHT_CUDA_CALLGRAPH"
	.align	4
	.sectionentsize	8
	.align		4
        /*0000*/ 	.word	0x00000000
	.align		4
        /*0004*/ 	.word	0xffffffff
	.align		4
        /*0008*/ 	.word	0x00000000
	.align		4
        /*000c*/ 	.word	0xfffffffe
	.align		4
        /*0010*/ 	.word	0x00000000
	.align		4
        /*0014*/ 	.word	0xfffffffd
	.align		4
        /*0018*/ 	.word	0x00000000
	.align		4
        /*001c*/ 	.word	0xfffffffc


//--------------------- .text._Z5seivePii         --------------------------
	.section	.text._Z5seivePii,"ax",@progbits
	.align	128
        .global         _Z5seivePii
        .type           _Z5seivePii,@function
        .size           _Z5seivePii,(.L_x_1 - _Z5seivePii)
        .other          _Z5seivePii,@"STO_CUDA_ENTRY STV_DEFAULT"
_Z5seivePii:
.text._Z5seivePii:
[----:B------:R-:W-:Y:S01]  /*0000*/  LDC R1, c[0x0][0x37c] ;  /* 0x0000df00ff017b82 */ /* 0x000fe20000000800 */
[----:B------:R-:W0:Y:S07]  /*0010*/  S2R R4, SR_TID.X ;  /* 0x0000000000047919 */ /* 0x000e2e0000002100 */
[----:B------:R-:W1:Y:S01]  /*0020*/  S2UR UR5, SR_CgaCtaId ;  /* 0x00000000000579c3 */ /* 0x000e620000008800 */
[----:B------:R-:W-:-:S07]  /*0030*/  UMOV UR4, 0x400 ;  /* 0x0000040000047882 */ /* 0x000fce0000000000 */
[----:B------:R-:W2:Y:S08]  /*0040*/  S2UR UR6, SR_CTAID.X ;  /* 0x00000000000679c3 */ /* 0x000eb00000002500 */
[----:B------:R-:W2:Y:S01]  /*0050*/  LDC R5, c[0x0][0x360] ;  /* 0x0000d800ff057b82 */ /* 0x000ea20000000800 */
[----:B-1----:R-:W-:-:S07]  /*0060*/  ULEA UR4, UR5, UR4, 0x18 ;  /* 0x0000000405047291 */ /* 0x002fce000f8ec0ff */
[----:B------:R-:W1:Y:S01]  /*0070*/  LDC.64 R2, c[0x0][0x380] ;  /* 0x0000e000ff027b82 */ /* 0x000e620000000a00 */
[C---:B0-----:R-:W-:Y:S02]  /*0080*/  ISETP.GE.U32.AND P0, PT, R4.reuse, 0x100, PT ;  /* 0x000001000400780c */ /* 0x041fe40003f06070 */
[----:B------:R-:W-:-:S05]  /*0090*/  LEA R0, R4, UR4, 0x2 ;  /* 0x0000000404007c11 */ /* 0x000fca000f8e10ff */
[----:B------:R-:W0:Y:S01]  /*00a0*/  LDC R9, c[0x0][0x388] ;  /* 0x0000e200ff097b82 */ /* 0x000e220000000800 */
[----:B------:R-:W3:Y:S01]  /*00b0*/  LDCU.64 UR4, c[0x0][0x358] ;  /* 0x00006b00ff0477ac */ /* 0x000ee20008000a00 */
[----:B--2---:R-:W-:-:S04]  /*00c0*/  IMAD R5, R5, UR6, R4 ;  /* 0x0000000605057c24 */ /* 0x004fc8000f8e0204 */
[----:B------:R-:W2:Y:S01]  /*00d0*/  @P0 LDS R7, [R0] ;  /* 0x0000000000070984 */ /* 0x000ea20000000800 */
[----:B-1----:R-:W-:-:S05]  /*00e0*/  IMAD.WIDE R2, R5, 0x4, R2 ;  /* 0x0000000405027825 */ /* 0x002fca00078e0202 */
[----:B---3--:R-:W2:Y:S01]  /*00f0*/  @!P0 LDG.E R7, desc[UR4][R2.64] ;  /* 0x0000000402078981 */ /* 0x008ea2000c1e1900 */
[----:B0-----:R-:W-:-:S04]  /*0100*/  IABS R8, R9 ;  /* 0x0000000900087213 */ /* 0x001fc80000000000 */
[----:B------:R-:W0:Y:S08]  /*0110*/  I2F.RP R6, R8 ;  /* 0x0000000800067306 */ /* 0x000e300000209400 */
[----:B0-----:R-:W0:Y:S02]  /*0120*/  MUFU.RCP R6, R6 ;  /* 0x0000000600067308 */ /* 0x001e240000001000 */
[----:B0-----:R-:W-:-:S06]  /*0130*/  VIADD R4, R6, 0xffffffe ;  /* 0x0ffffffe06047836 */ /* 0x001fcc0000000000 */
[----:B------:R0:W1:Y:S02]  /*0140*/  F2I.FTZ.U32.TRUNC.NTZ R5, R4 ;  /* 0x0000000400057305 */ /* 0x000064000021f000 */
[----:B0-----:R-:W-:Y:S02]  /*0150*/  HFMA2 R4, -RZ, RZ, 0, 0 ;  /* 0x00000000ff047431 */ /* 0x001fe400000001ff */
[----:B-1----:R-:W-:-:S04]  /*0160*/  IMAD.MOV R11, RZ, RZ, -R5 ;  /* 0x000000ffff0b7224 */ /* 0x002fc800078e0a05 */
[----:B------:R-:W-:-:S04]  /*0170*/  IMAD R11, R11, R8, RZ ;  /* 0x000000080b0b7224 */ /* 0x000fc800078e02ff */
[----:B------:R-:W-:Y:S01]  /*0180*/  IMAD.HI.U32 R5, R5, R11, R4 ;  /* 0x0000000b05057227 */ /* 0x000fe200078e0004 */
[----:B--2---:R-:W-:Y:S01]  /*0190*/  IABS R10, R7 ;  /* 0x00000007000a7213 */ /* 0x004fe20000000000 */
[----:B------:R0:W-:Y:S01]  /*01a0*/  @!P0 STS [R0], R7 ;  /* 0x0000000700008388 */ /* 0x0001e20000000800 */
[----:B------:R-:W-:-:S03]  /*01b0*/  ISETP.GE.AND P3, PT, R7, RZ, PT ;  /* 0x000000ff0700720c */ /* 0x000fc60003f66270 */
[----:B------:R-:W-:-:S04]  /*01c0*/  IMAD.HI.U32 R5, R5, R10, RZ ;  /* 0x0000000a05057227 */ /* 0x000fc800078e00ff */
[----:B------:R-:W-:-:S04]  /*01d0*/  IMAD.MOV R5, RZ, RZ, -R5 ;  /* 0x000000ffff057224 */ /* 0x000fc800078e0a05 */
[----:B------:R-:W-:-:S05]  /*01e0*/  IMAD R5, R8, R5, R10 ;  /* 0x0000000508057224 */ /* 0x000fca00078e020a */
[----:B------:R-:W-:-:S13]  /*01f0*/  ISETP.GT.U32.AND P1, PT, R8, R5, PT ;  /* 0x000000050800720c */ /* 0x000fda0003f24070 */
[----:B------:R-:W-:Y:S02]  /*0200*/  @!P1 IADD3 R5, PT, PT, R5, -R8, RZ ;  /* 0x8000000805059210 */ /* 0x000fe40007ffe0ff */
[----:B------:R-:W-:Y:S02]  /*0210*/  ISETP.NE.AND P1, PT, R9, RZ, PT ;  /* 0x000000ff0900720c */ /* 0x000fe40003f25270 */
[----:B------:R-:W-:-:S13]  /*0220*/  ISETP.GT.U32.AND P2, PT, R8, R5, PT ;  /* 0x000000050800720c */ /* 0x000fda0003f44070 */
[----:B------:R-:W-:-:S05]  /*0230*/  @!P2 IMAD.IADD R5, R5, 0x1, -R8 ;  /* 0x000000010505a824 */ /* 0x000fca00078e0a08 */
[----:B------:R-:W-:Y:S02]  /*0240*/  @!P3 IADD3 R5, PT, PT, -R5, RZ, RZ ;  /* 0x000000ff0505b210 */ /* 0x000fe40007ffe1ff */
[----:B------:R-:W-:-:S04]  /*0250*/  @!P1 LOP3.LUT R5, RZ, R9, RZ, 0x33, !PT ;  /* 0x00000009ff059212 */ /* 0x000fc800078e33ff */
[----:B------:R-:W-:-:S13]  /*0260*/  ISETP.NE.AND P1, PT, R5, RZ, PT ;  /* 0x000000ff0500720c */ /* 0x000fda0003f25270 */
[----:B0-----:R-:W-:Y:S05]  /*0270*/  @P1 EXIT ;  /* 0x000000000000194d */ /* 0x001fea0003800000 */
[----:B------:R-:W-:Y:S01]  /*0280*/  STG.E desc[UR4][R2.64], RZ ;  /* 0x000000ff02007986 */ /* 0x000fe2000c101904 */
[----:B------:R-:W-:Y:S05]  /*0290*/  EXIT ;  /* 0x000000000000794d */ /* 0x000fea0003800000 */
.L_x_0:
[----:B------:R-:W-:-:S00]  /*02a0*/  BRA `(.L_x_0) ;  /* 0xfffffffc00fc7947 */ /* 0x000fc0000383ffff */
[----:B------:R-:W-:-:S00]  /*02b0*/  NOP ;  /* 0x0000000000007918 */ /* 0x000fc00000000000 */
        /* <DEDUP_REMOVED lines=12> */
.L_x_1:


//--------------------- .nv.shared._Z5seivePii    --------------------------
	.section	.nv.shared._Z5seivePii,"aw",@nobits
	.sectionflags	@""
	.align	4
.nv.shared._Z5seivePii:
	.zero		2048


//--------------------- .nv.shared.reserved.0     --------------------------
	.section	.nv.shared.reserved.0,"aw",@nobits
	.weak		__nv_reservedSMEM_offset_0_alias
	.size		__nv_reservedSMEM_offset_0_alias, 0, 64
	.other		__nv_reservedSMEM_offset_0_alias,@"STO_CUDA_RESERVED_SHARED STV_DEFAULT"
__nv_reservedSMEM_offset_0_alias:
	.zero		0
	.zero		64


//--------------------- .nv.constant0._Z5seivePii --------------------------
	.section	.nv.constant0._Z5seivePii,"a",@progbits
	.sectionflags	@""
	.align	4
.nv.constant0._Z5seivePii:
	.zero		908


//--------------------- SYMBOLS --------------------------

	.type		.nv.reservedSmem.offset0,@object
	.size		.nv.reservedSmem.offset0,0x4
	.type		.nv.reservedSmem.cap,@object
	.size		.nv.reservedSmem.cap,0x4
